//
// Generated by NVIDIA NVVM Compiler
//
// Compiler Build ID: CL-36424714
// Cuda compilation tools, release 13.0, V13.0.88
// Based on NVVM 20.0.0
//

.version 9.0
.target sm_100
.address_size 64

	// .globl	_Z16bcsr_spmm_kerneliiiiPKiS0_PKfS2_Pf

.visible .entry _Z16bcsr_spmm_kerneliiiiPKiS0_PKfS2_Pf(
	.param .u32 _Z16bcsr_spmm_kerneliiiiPKiS0_PKfS2_Pf_param_0,
	.param .u32 _Z16bcsr_spmm_kerneliiiiPKiS0_PKfS2_Pf_param_1,
	.param .u32 _Z16bcsr_spmm_kerneliiiiPKiS0_PKfS2_Pf_param_2,
	.param .u32 _Z16bcsr_spmm_kerneliiiiPKiS0_PKfS2_Pf_param_3,
	.param .u64 .ptr .align 1 _Z16bcsr_spmm_kerneliiiiPKiS0_PKfS2_Pf_param_4,
	.param .u64 .ptr .align 1 _Z16bcsr_spmm_kerneliiiiPKiS0_PKfS2_Pf_param_5,
	.param .u64 .ptr .align 1 _Z16bcsr_spmm_kerneliiiiPKiS0_PKfS2_Pf_param_6,
	.param .u64 .ptr .align 1 _Z16bcsr_spmm_kerneliiiiPKiS0_PKfS2_Pf_param_7,
	.param .u64 .ptr .align 1 _Z16bcsr_spmm_kerneliiiiPKiS0_PKfS2_Pf_param_8
)
{
	.reg .pred 	%p<30>;
	.reg .b32 	%r<60>;
	.reg .b32 	%f<101>;
	.reg .b64 	%rd<121>;

	ld.param.u32 	%r36, [_Z16bcsr_spmm_kerneliiiiPKiS0_PKfS2_Pf_param_0];
	ld.param.u32 	%r33, [_Z16bcsr_spmm_kerneliiiiPKiS0_PKfS2_Pf_param_1];
	ld.param.u32 	%r34, [_Z16bcsr_spmm_kerneliiiiPKiS0_PKfS2_Pf_param_2];
	ld.param.u32 	%r35, [_Z16bcsr_spmm_kerneliiiiPKiS0_PKfS2_Pf_param_3];
	ld.param.u64 	%rd7, [_Z16bcsr_spmm_kerneliiiiPKiS0_PKfS2_Pf_param_4];
	ld.param.u64 	%rd10, [_Z16bcsr_spmm_kerneliiiiPKiS0_PKfS2_Pf_param_6];
	ld.param.u64 	%rd11, [_Z16bcsr_spmm_kerneliiiiPKiS0_PKfS2_Pf_param_7];
	cvta.to.global.u64 	%rd1, %rd11;
	cvta.to.global.u64 	%rd2, %rd10;
	mov.u32 	%r37, %ctaid.y;
	mov.u32 	%r38, %ntid.y;
	mov.u32 	%r39, %tid.y;
	mad.lo.s32 	%r1, %r37, %r38, %r39;
	mov.u32 	%r40, %ctaid.x;
	mov.u32 	%r41, %ntid.x;
	mov.u32 	%r42, %tid.x;
	mad.lo.s32 	%r2, %r40, %r41, %r42;
	setp.ge.s32 	%p1, %r1, %r36;
	setp.ge.s32 	%p2, %r2, %r34;
	or.pred  	%p3, %p1, %p2;
	mov.f32 	%f79, 0f00000000;
	@%p3 bra 	$L__BB0_46;
	cvta.to.global.u64 	%rd12, %rd7;
	div.s32 	%r43, %r1, %r35;
	mul.wide.s32 	%rd13, %r43, 4;
	add.s64 	%rd14, %rd12, %rd13;
	ld.global.u32 	%r55, [%rd14];
	ld.global.u32 	%r4, [%rd14+4];
	setp.ge.s32 	%p4, %r55, %r4;
	@%p4 bra 	$L__BB0_45;
	setp.lt.s32 	%p5, %r35, 1;
	rem.s32 	%r44, %r1, %r35;
	mul.lo.s32 	%r5, %r44, %r35;
	cvt.s64.s32 	%rd3, %r2;
	@%p5 bra 	$L__BB0_45;
	and.b32  	%r6, %r35, 7;
	and.b32  	%r7, %r35, 2147483640;
	mov.f32 	%f79, 0f00000000;
	mul.wide.s32 	%rd19, %r35, %r35;
	cvt.u64.u32 	%rd94, %r5;
$L__BB0_4:
	ld.param.u64 	%rd119, [_Z16bcsr_spmm_kerneliiiiPKiS0_PKfS2_Pf_param_5];
	setp.lt.u32 	%p6, %r35, 8;
	cvt.s64.s32 	%rd15, %r55;
	cvta.to.global.u64 	%rd16, %rd119;
	mul.wide.s32 	%rd17, %r55, 4;
	add.s64 	%rd18, %rd16, %rd17;
	ld.global.u32 	%r46, [%rd18];
	mul.lo.s32 	%r9, %r46, %r35;
	mul.lo.s64 	%rd4, %rd19, %rd15;
	mov.b32 	%r58, 0;
	@%p6 bra 	$L__BB0_23;
	mov.b32 	%r56, 0;
$L__BB0_6:
	.pragma "nounroll";
	add.s32 	%r11, %r56, %r9;
	setp.ge.s32 	%p7, %r11, %r33;
	@%p7 bra 	$L__BB0_8;
	add.s32 	%r48, %r56, %r5;
	cvt.u64.u32 	%rd20, %r48;
	add.s64 	%rd21, %rd4, %rd20;
	shl.b64 	%rd22, %rd21, 2;
	add.s64 	%rd23, %rd2, %rd22;
	ld.global.f32 	%f44, [%rd23];
	mul.wide.s32 	%rd24, %r11, %r34;
	add.s64 	%rd25, %rd24, %rd3;
	shl.b64 	%rd26, %rd25, 2;
	add.s64 	%rd27, %rd1, %rd26;
	ld.global.f32 	%f45, [%rd27];
	fma.rn.f32 	%f79, %f44, %f45, %f79;
$L__BB0_8:
	add.s32 	%r12, %r11, 1;
	setp.ge.s32 	%p8, %r12, %r33;
	cvt.u64.u32 	%rd29, %r56;
	add.s64 	%rd30, %rd29, %rd94;
	add.s64 	%rd31, %rd4, %rd30;
	shl.b64 	%rd32, %rd31, 2;
	add.s64 	%rd5, %rd2, %rd32;
	@%p8 bra 	$L__BB0_10;
	ld.global.f32 	%f46, [%rd5+4];
	mul.wide.s32 	%rd33, %r12, %r34;
	add.s64 	%rd34, %rd33, %rd3;
	shl.b64 	%rd35, %rd34, 2;
	add.s64 	%rd36, %rd1, %rd35;
	ld.global.f32 	%f47, [%rd36];
	fma.rn.f32 	%f79, %f46, %f47, %f79;
$L__BB0_10:
	add.s32 	%r13, %r11, 2;
	setp.ge.s32 	%p9, %r13, %r33;
	@%p9 bra 	$L__BB0_12;
	ld.global.f32 	%f48, [%rd5+8];
	mul.wide.s32 	%rd37, %r13, %r34;
	add.s64 	%rd38, %rd37, %rd3;
	shl.b64 	%rd39, %rd38, 2;
	add.s64 	%rd40, %rd1, %rd39;
	ld.global.f32 	%f49, [%rd40];
	fma.rn.f32 	%f79, %f48, %f49, %f79;
$L__BB0_12:
	add.s32 	%r14, %r11, 3;
	setp.ge.s32 	%p10, %r14, %r33;
	@%p10 bra 	$L__BB0_14;
	ld.global.f32 	%f50, [%rd5+12];
	mul.wide.s32 	%rd41, %r14, %r34;
	add.s64 	%rd42, %rd41, %rd3;
	shl.b64 	%rd43, %rd42, 2;
	add.s64 	%rd44, %rd1, %rd43;
	ld.global.f32 	%f51, [%rd44];
	fma.rn.f32 	%f79, %f50, %f51, %f79;
$L__BB0_14:
	add.s32 	%r15, %r11, 4;
	setp.ge.s32 	%p11, %r15, %r33;
	@%p11 bra 	$L__BB0_16;
	ld.global.f32 	%f52, [%rd5+16];
	mul.wide.s32 	%rd45, %r15, %r34;
	add.s64 	%rd46, %rd45, %rd3;
	shl.b64 	%rd47, %rd46, 2;
	add.s64 	%rd48, %rd1, %rd47;
	ld.global.f32 	%f53, [%rd48];
	fma.rn.f32 	%f79, %f52, %f53, %f79;
$L__BB0_16:
	add.s32 	%r16, %r11, 5;
	setp.ge.s32 	%p12, %r16, %r33;
	@%p12 bra 	$L__BB0_18;
	ld.global.f32 	%f54, [%rd5+20];
	mul.wide.s32 	%rd49, %r16, %r34;
	add.s64 	%rd50, %rd49, %rd3;
	shl.b64 	%rd51, %rd50, 2;
	add.s64 	%rd52, %rd1, %rd51;
	ld.global.f32 	%f55, [%rd52];
	fma.rn.f32 	%f79, %f54, %f55, %f79;
$L__BB0_18:
	add.s32 	%r17, %r11, 6;
	setp.ge.s32 	%p13, %r17, %r33;
	@%p13 bra 	$L__BB0_20;
	ld.global.f32 	%f56, [%rd5+24];
	mul.wide.s32 	%rd53, %r17, %r34;
	add.s64 	%rd54, %rd53, %rd3;
	shl.b64 	%rd55, %rd54, 2;
	add.s64 	%rd56, %rd1, %rd55;
	ld.global.f32 	%f57, [%rd56];
	fma.rn.f32 	%f79, %f56, %f57, %f79;
$L__BB0_20:
	add.s32 	%r18, %r11, 7;
	setp.ge.s32 	%p14, %r18, %r33;
	@%p14 bra 	$L__BB0_22;
	ld.global.f32 	%f58, [%rd5+28];
	mul.wide.s32 	%rd57, %r18, %r34;
	add.s64 	%rd58, %rd57, %rd3;
	shl.b64 	%rd59, %rd58, 2;
	add.s64 	%rd60, %rd1, %rd59;
	ld.global.f32 	%f59, [%rd60];
	fma.rn.f32 	%f79, %f58, %f59, %f79;
$L__BB0_22:
	add.s32 	%r56, %r56, 8;
	setp.ne.s32 	%p15, %r56, %r7;
	mov.u32 	%r58, %r7;
	@%p15 bra 	$L__BB0_6;
$L__BB0_23:
	setp.eq.s32 	%p16, %r6, 0;
	@%p16 bra 	$L__BB0_44;
	add.s32 	%r49, %r6, -1;
	setp.lt.u32 	%p17, %r49, 3;
	@%p17 bra 	$L__BB0_34;
	add.s32 	%r21, %r58, %r9;
	setp.ge.s32 	%p18, %r21, %r33;
	@%p18 bra 	$L__BB0_27;
	add.s32 	%r50, %r58, %r5;
	cvt.u64.u32 	%rd61, %r50;
	add.s64 	%rd62, %rd4, %rd61;
	shl.b64 	%rd63, %rd62, 2;
	add.s64 	%rd64, %rd2, %rd63;
	ld.global.f32 	%f61, [%rd64];
	mul.wide.s32 	%rd65, %r21, %r34;
	add.s64 	%rd66, %rd65, %rd3;
	shl.b64 	%rd67, %rd66, 2;
	add.s64 	%rd68, %rd1, %rd67;
	ld.global.f32 	%f62, [%rd68];
	fma.rn.f32 	%f79, %f61, %f62, %f79;
$L__BB0_27:
	add.s32 	%r22, %r21, 1;
	setp.ge.s32 	%p19, %r22, %r33;
	cvt.u64.u32 	%rd70, %r58;
	add.s64 	%rd71, %rd70, %rd94;
	add.s64 	%rd72, %rd4, %rd71;
	shl.b64 	%rd73, %rd72, 2;
	add.s64 	%rd6, %rd2, %rd73;
	@%p19 bra 	$L__BB0_29;
	ld.global.f32 	%f63, [%rd6+4];
	mul.wide.s32 	%rd74, %r22, %r34;
	add.s64 	%rd75, %rd74, %rd3;
	shl.b64 	%rd76, %rd75, 2;
	add.s64 	%rd77, %rd1, %rd76;
	ld.global.f32 	%f64, [%rd77];
	fma.rn.f32 	%f79, %f63, %f64, %f79;
$L__BB0_29:
	add.s32 	%r23, %r21, 2;
	setp.ge.s32 	%p20, %r23, %r33;
	@%p20 bra 	$L__BB0_31;
	ld.global.f32 	%f65, [%rd6+8];
	mul.wide.s32 	%rd78, %r23, %r34;
	add.s64 	%rd79, %rd78, %rd3;
	shl.b64 	%rd80, %rd79, 2;
	add.s64 	%rd81, %rd1, %rd80;
	ld.global.f32 	%f66, [%rd81];
	fma.rn.f32 	%f79, %f65, %f66, %f79;
$L__BB0_31:
	add.s32 	%r24, %r21, 3;
	setp.ge.s32 	%p21, %r24, %r33;
	@%p21 bra 	$L__BB0_33;
	ld.global.f32 	%f67, [%rd6+12];
	mul.wide.s32 	%rd82, %r24, %r34;
	add.s64 	%rd83, %rd82, %rd3;
	shl.b64 	%rd84, %rd83, 2;
	add.s64 	%rd85, %rd1, %rd84;
	ld.global.f32 	%f68, [%rd85];
	fma.rn.f32 	%f79, %f67, %f68, %f79;
$L__BB0_33:
	add.s32 	%r58, %r58, 4;
$L__BB0_34:
	and.b32  	%r51, %r35, 3;
	setp.eq.s32 	%p22, %r51, 0;
	@%p22 bra 	$L__BB0_44;
	setp.eq.s32 	%p23, %r51, 1;
	@%p23 bra 	$L__BB0_41;
	add.s32 	%r27, %r58, %r9;
	setp.ge.s32 	%p24, %r27, %r33;
	@%p24 bra 	$L__BB0_38;
	add.s32 	%r52, %r58, %r5;
	cvt.u64.u32 	%rd86, %r52;
	add.s64 	%rd87, %rd4, %rd86;
	shl.b64 	%rd88, %rd87, 2;
	add.s64 	%rd89, %rd2, %rd88;
	ld.global.f32 	%f70, [%rd89];
	mul.wide.s32 	%rd90, %r27, %r34;
	add.s64 	%rd91, %rd90, %rd3;
	shl.b64 	%rd92, %rd91, 2;
	add.s64 	%rd93, %rd1, %rd92;
	ld.global.f32 	%f71, [%rd93];
	fma.rn.f32 	%f79, %f70, %f71, %f79;
$L__BB0_38:
	add.s32 	%r28, %r27, 1;
	setp.ge.s32 	%p25, %r28, %r33;
	@%p25 bra 	$L__BB0_40;
	cvt.u64.u32 	%rd95, %r58;
	add.s64 	%rd96, %rd95, %rd94;
	add.s64 	%rd97, %rd4, %rd96;
	shl.b64 	%rd98, %rd97, 2;
	add.s64 	%rd99, %rd2, %rd98;
	ld.global.f32 	%f72, [%rd99+4];
	mul.wide.s32 	%rd100, %r28, %r34;
	add.s64 	%rd101, %rd100, %rd3;
	shl.b64 	%rd102, %rd101, 2;
	add.s64 	%rd103, %rd1, %rd102;
	ld.global.f32 	%f73, [%rd103];
	fma.rn.f32 	%f79, %f72, %f73, %f79;
$L__BB0_40:
	add.s32 	%r58, %r58, 2;
$L__BB0_41:
	and.b32  	%r53, %r35, 1;
	setp.eq.b32 	%p26, %r53, 1;
	not.pred 	%p27, %p26;
	@%p27 bra 	$L__BB0_44;
	add.s32 	%r31, %r58, %r9;
	setp.ge.s32 	%p28, %r31, %r33;
	@%p28 bra 	$L__BB0_44;
	add.s32 	%r54, %r58, %r5;
	cvt.u64.u32 	%rd104, %r54;
	add.s64 	%rd105, %rd4, %rd104;
	shl.b64 	%rd106, %rd105, 2;
	add.s64 	%rd107, %rd2, %rd106;
	ld.global.f32 	%f74, [%rd107];
	mul.wide.s32 	%rd108, %r31, %r34;
	add.s64 	%rd109, %rd108, %rd3;
	shl.b64 	%rd110, %rd109, 2;
	add.s64 	%rd111, %rd1, %rd110;
	ld.global.f32 	%f75, [%rd111];
	fma.rn.f32 	%f79, %f74, %f75, %f79;
$L__BB0_44:
	add.s32 	%r55, %r55, 1;
	setp.ne.s32 	%p29, %r55, %r4;
	@%p29 bra 	$L__BB0_4;
$L__BB0_45:
	ld.param.u64 	%rd120, [_Z16bcsr_spmm_kerneliiiiPKiS0_PKfS2_Pf_param_8];
	cvt.u64.u32 	%rd112, %r1;
	cvt.s64.s32 	%rd113, %r34;
	cvt.s64.s32 	%rd114, %r2;
	mad.lo.s64 	%rd115, %rd113, %rd112, %rd114;
	cvta.to.global.u64 	%rd116, %rd120;
	shl.b64 	%rd117, %rd115, 2;
	add.s64 	%rd118, %rd116, %rd117;
	st.global.f32 	[%rd118], %f79;
$L__BB0_46:
	ret;

}


// ===== COMPILED SASS (sm_100) =====

	.target	sm_100

	.elftype	@"ET_EXEC"


//--------------------- .note.nv.tkinfo           --------------------------
	.section	.note.nv.tkinfo,"",@"SHT_NOTE"
	.sectionflags	@"SHF_NOTE_NV_TKINFO"
	.tkinfo
        /*0018*/ 	.word	0x00000002
        /*0030*/ 	.string	""
        /*0030*/ 	.string	"ptxas"
        /*0030*/ 	.string	"Cuda compilation tools, release 13.0, V13.0.88"
        /*0030*/ 	.string	"Build cuda_13.0.r13.0/compiler.36424714_0"
        /*0030*/ 	.string	"-arch sm_100 -m 64 "



//--------------------- .note.nv.cuinfo           --------------------------
	.section	.note.nv.cuinfo,"",@"SHT_NOTE"
	.sectionflags	@"SHF_NOTE_NV_CUINFO"
        /*0018*/ 	.short	0x0002
        /*001a*/ 	.short	0x0064
        /*001c*/ 	.short	0x0082
	.zero		2


//--------------------- .nv.info                  --------------------------
	.section	.nv.info,"",@"SHT_CUDA_INFO"
	.align	4


	//----- nvinfo : EIATTR_REGCOUNT
	.align		4
        /*0000*/ 	.byte	0x04, 0x2f
        /*0002*/ 	.short	(.L_1 - .L_0)
	.align		4
.L_0:
        /*0004*/ 	.word	index@(_Z16bcsr_spmm_kerneliiiiPKiS0_PKfS2_Pf)
        /*0008*/ 	.word	0x00000020


	//----- nvinfo : EIATTR_FRAME_SIZE
	.align		4
.L_1:
        /*000c*/ 	.byte	0x04, 0x11
        /*000e*/ 	.short	(.L_3 - .L_2)
	.align		4
.L_2:
        /*0010*/ 	.word	index@(_Z16bcsr_spmm_kerneliiiiPKiS0_PKfS2_Pf)
        /*0014*/ 	.word	0x00000000


	//----- nvinfo : EIATTR_MIN_STACK_SIZE
	.align		4
.L_3:
        /*0018*/ 	.byte	0x04, 0x12
        /*001a*/ 	.short	(.L_5 - .L_4)
	.align		4
.L_4:
        /*001c*/ 	.word	index@(_Z16bcsr_spmm_kerneliiiiPKiS0_PKfS2_Pf)
        /*0020*/ 	.word	0x00000000
.L_5:


//--------------------- .nv.compat                --------------------------
	.section	.nv.compat,"",@"SHT_CUDA_COMPAT_INFO"
	.align	4
        /*0000*/ 	.byte	0x02, 0x09, 0x00, 0x00, 0x02, 0x02, 0x01, 0x00, 0x02, 0x05, 0x05, 0x00, 0x03, 0x07, 0x01, 0x01
        /*0010*/ 	.byte	0x02, 0x03, 0x00, 0x00, 0x02, 0x06, 0x01, 0x00, 0x04, 0x0b, 0x08, 0x00, 0x09, 0x00, 0x00, 0x00
        /*0020*/ 	.byte	0x00, 0x00, 0x00, 0x00


//--------------------- .nv.info._Z16bcsr_spmm_kerneliiiiPKiS0_PKfS2_Pf --------------------------
	.section	.nv.info._Z16bcsr_spmm_kerneliiiiPKiS0_PKfS2_Pf,"",@"SHT_CUDA_INFO"
	.sectionflags	@""
	.align	4


	//----- nvinfo : EIATTR_CUDA_API_VERSION
	.align		4
        /*0000*/ 	.byte	0x04, 0x37
        /*0002*/ 	.short	(.L_7 - .L_6)
.L_6:
        /*0004*/ 	.word	0x00000082


	//----- nvinfo : EIATTR_KPARAM_INFO
	.align		4
.L_7:
        /*0008*/ 	.byte	0x04, 0x17
        /*000a*/ 	.short	(.L_9 - .L_8)
.L_8:
        /*000c*/ 	.word	0x00000000
        /*0010*/ 	.short	0x0008
        /*0012*/ 	.short	0x0030
        /*0014*/ 	.byte	0x00, 0xf5, 0x21, 0x00


	//----- nvinfo : EIATTR_KPARAM_INFO
	.align		4
.L_9:
        /*0018*/ 	.byte	0x04, 0x17
        /*001a*/ 	.short	(.L_11 - .L_10)
.L_10:
        /*001c*/ 	.word	0x00000000
        /*0020*/ 	.short	0x0007
        /*0022*/ 	.short	0x0028
        /*0024*/ 	.byte	0x00, 0xf5, 0x21, 0x00


	//----- nvinfo : EIATTR_KPARAM_INFO
	.align		4
.L_11:
        /*0028*/ 	.byte	0x04, 0x17
        /*002a*/ 	.short	(.L_13 - .L_12)
.L_12:
        /*002c*/ 	.word	0x00000000
        /*0030*/ 	.short	0x0006
        /*0032*/ 	.short	0x0020
        /*0034*/ 	.byte	0x00, 0xf5, 0x21, 0x00


	//----- nvinfo : EIATTR_KPARAM_INFO
	.align		4
.L_13:
        /*0038*/ 	.byte	0x04, 0x17
        /*003a*/ 	.short	(.L_15 - .L_14)
.L_14:
        /*003c*/ 	.word	0x00000000
        /*0040*/ 	.short	0x0005
        /*0042*/ 	.short	0x0018
        /*0044*/ 	.byte	0x00, 0xf5, 0x21, 0x00


	//----- nvinfo : EIATTR_KPARAM_INFO
	.align		4
.L_15:
        /*0048*/ 	.byte	0x04, 0x17
        /*004a*/ 	.short	(.L_17 - .L_16)
.L_16:
        /*004c*/ 	.word	0x00000000
        /*0050*/ 	.short	0x0004
        /*0052*/ 	.short	0x0010
        /*0054*/ 	.byte	0x00, 0xf5, 0x21, 0x00


	//----- nvinfo : EIATTR_KPARAM_INFO
	.align		4
.L_17:
        /*0058*/ 	.byte	0x04, 0x17
        /*005a*/ 	.short	(.L_19 - .L_18)
.L_18:
        /*005c*/ 	.word	0x00000000
        /*0060*/ 	.short	0x0003
        /*0062*/ 	.short	0x000c
        /*0064*/ 	.byte	0x00, 0xf0, 0x11, 0x00


	//----- nvinfo : EIATTR_KPARAM_INFO
	.align		4
.L_19:
        /*0068*/ 	.byte	0x04, 0x17
        /*006a*/ 	.short	(.L_21 - .L_20)
.L_20:
        /*006c*/ 	.word	0x00000000
        /*0070*/ 	.short	0x0002
        /*0072*/ 	.short	0x0008
        /*0074*/ 	.byte	0x00, 0xf0, 0x11, 0x00


	//----- nvinfo : EIATTR_KPARAM_INFO
	.align		4
.L_21:
        /*0078*/ 	.byte	0x04, 0x17
        /*007a*/ 	.short	(.L_23 - .L_22)
.L_22:
        /*007c*/ 	.word	0x00000000
        /*0080*/ 	.short	0x0001
        /*0082*/ 	.short	0x0004
        /*0084*/ 	.byte	0x00, 0xf0, 0x11, 0x00


	//----- nvinfo : EIATTR_KPARAM_INFO
	.align		4
.L_23:
        /*0088*/ 	.byte	0x04, 0x17
        /*008a*/ 	.short	(.L_25 - .L_24)
.L_24:
        /*008c*/ 	.word	0x00000000
        /*0090*/ 	.short	0x0000
        /*0092*/ 	.short	0x0000
        /*0094*/ 	.byte	0x00, 0xf0, 0x11, 0x00


	//----- nvinfo : EIATTR_SPARSE_MMA_MASK
	.align		4
.L_25:
        /*0098*/ 	.byte	0x03, 0x50
        /*009a*/ 	.short	0x0000


	//----- nvinfo : EIATTR_MAXREG_COUNT
	.align		4
        /*009c*/ 	.byte	0x03, 0x1b
        /*009e*/ 	.short	0x00ff


	//----- nvinfo : EIATTR_MERCURY_ISA_VERSION
	.align		4
        /*00a0*/ 	.byte	0x03, 0x5f
        /*00a2*/ 	.short	0x0101


	//----- nvinfo : EIATTR_VRC_CTA_INIT_COUNT
	.align		4
        /*00a4*/ 	.byte	0x02, 0x4a
	.zero		1
	.zero		1


	//----- nvinfo : EIATTR_EXIT_INSTR_OFFSETS
	.align		4
        /*00a8*/ 	.byte	0x04, 0x1c
        /*00aa*/ 	.short	(.L_27 - .L_26)


	//   ....[0]....
.L_26:
        /*00ac*/ 	.word	0x000000d0


	//   ....[1]....
        /*00b0*/ 	.word	0x00001320


	//----- nvinfo : EIATTR_CRS_STACK_SIZE
	.align		4
.L_27:
        /*00b4*/ 	.byte	0x04, 0x1e
        /*00b6*/ 	.short	(.L_29 - .L_28)
.L_28:
        /*00b8*/ 	.word	0x00000000


	//----- nvinfo : EIATTR_CBANK_PARAM_SIZE
	.align		4
.L_29:
        /*00bc*/ 	.byte	0x03, 0x19
        /*00be*/ 	.short	0x0038


	//----- nvinfo : EIATTR_PARAM_CBANK
	.align		4
        /*00c0*/ 	.byte	0x04, 0x0a
        /*00c2*/ 	.short	(.L_31 - .L_30)
	.align		4
.L_30:
        /*00c4*/ 	.word	index@(.nv.constant0._Z16bcsr_spmm_kerneliiiiPKiS0_PKfS2_Pf)
        /*00c8*/ 	.short	0x0380
        /*00ca*/ 	.short	0x0038


	//----- nvinfo : EIATTR_SW_WAR
	.align		4
.L_31:
        /*00cc*/ 	.byte	0x04, 0x36
        /*00ce*/ 	.short	(.L_33 - .L_32)
.L_32:
        /*00d0*/ 	.word	0x00000008
.L_33:


//--------------------- .nv.callgraph             --------------------------
	.section	.nv.callgraph,"",@"SHT_CUDA_CALLGRAPH"
	.align	4
	.sectionentsize	8
	.align		4
        /*0000*/ 	.word	0x00000000
	.align		4
        /*0004*/ 	.word	0xffffffff
	.align		4
        /*0008*/ 	.word	0x00000000
	.align		4
        /*000c*/ 	.word	0xfffffffe
	.align		4
        /*0010*/ 	.word	0x00000000
	.align		4
        /*0014*/ 	.word	0xfffffffd
	.align		4
        /*0018*/ 	.word	0x00000000
	.align		4
        /*001c*/ 	.word	0xfffffffc


//--------------------- .text._Z16bcsr_spmm_kerneliiiiPKiS0_PKfS2_Pf --------------------------
	.section	.text._Z16bcsr_spmm_kerneliiiiPKiS0_PKfS2_Pf,"ax",@progbits
	.align	128
        .global         _Z16bcsr_spmm_kerneliiiiPKiS0_PKfS2_Pf
        .type           _Z16bcsr_spmm_kerneliiiiPKiS0_PKfS2_Pf,@function
        .size           _Z16bcsr_spmm_kerneliiiiPKiS0_PKfS2_Pf,(.L_x_10 - _Z16bcsr_spmm_kerneliiiiPKiS0_PKfS2_Pf)
        .other          _Z16bcsr_spmm_kerneliiiiPKiS0_PKfS2_Pf,@"STO_CUDA_ENTRY STV_DEFAULT"
_Z16bcsr_spmm_kerneliiiiPKiS0_PKfS2_Pf:
.text._Z16bcsr_spmm_kerneliiiiPKiS0_PKfS2_Pf:
[----:B------:R-:W-:Y:S01]  /*0000*/  LDC R1, c[0x0][0x37c] ;  /* 0x0000df00ff017b82 */ /* 0x000fe20000000800 */
[----:B------:R-:W0:Y:S07]  /*0010*/  S2R R23, SR_TID.X ;  /* 0x0000000000177919 */ /* 0x000e2e0000002100 */
[----:B------:R-:W1:Y:S01]  /*0020*/  LDC R0, c[0x0][0x364] ;  /* 0x0000d900ff007b82 */ /* 0x000e620000000800 */
[----:B------:R-:W2:Y:S01]  /*0030*/  LDCU UR6, c[0x0][0x388] ;  /* 0x00007100ff0677ac */ /* 0x000ea20008000800 */
[----:B------:R-:W1:Y:S01]  /*0040*/  S2R R3, SR_TID.Y ;  /* 0x0000000000037919 */ /* 0x000e620000002200 */
[----:B------:R-:W3:Y:S05]  /*0050*/  LDCU UR7, c[0x0][0x380] ;  /* 0x00007000ff0777ac */ /* 0x000eea0008000800 */
[----:B------:R-:W0:Y:S08]  /*0060*/  S2UR UR5, SR_CTAID.X ;  /* 0x00000000000579c3 */ /* 0x000e300000002500 */
[----:B------:R-:W0:Y:S08]  /*0070*/  LDC R22, c[0x0][0x360] ;  /* 0x0000d800ff167b82 */ /* 0x000e300000000800 */
[----:B------:R-:W1:Y:S01]  /*0080*/  S2UR UR4, SR_CTAID.Y ;  /* 0x00000000000479c3 */ /* 0x000e620000002600 */
[----:B0-----:R-:W-:-:S05]  /*0090*/  IMAD R22, R22, UR5, R23 ;  /* 0x0000000516167c24 */ /* 0x001fca000f8e0217 */
[----:B--2---:R-:W-:Y:S01]  /*00a0*/  ISETP.GE.AND P0, PT, R22, UR6, PT ;  /* 0x0000000616007c0c */ /* 0x004fe2000bf06270 */
[----:B-1----:R-:W-:-:S05]  /*00b0*/  IMAD R0, R0, UR4, R3 ;  /* 0x0000000400007c24 */ /* 0x002fca000f8e0203 */
[----:B---3--:R-:W-:-:S13]  /*00c0*/  ISETP.GE.OR P0, PT, R0, UR7, P0 ;  /* 0x0000000700007c0c */ /* 0x008fda0008706670 */
[----:B------:R-:W-:Y:S05]  /*00d0*/  @P0 EXIT ;  /* 0x000000000000094d */ /* 0x000fea0003800000 */
[----:B------:R-:W0:Y:S01]  /*00e0*/  LDC R21, c[0x0][0x38c] ;  /* 0x0000e300ff157b82 */ /* 0x000e220000000800 */
[----:B------:R-:W-:Y:S01]  /*00f0*/  IABS R6, R0 ;  /* 0x0000000000067213 */ /* 0x000fe20000000000 */
[----:B------:R-:W1:Y:S01]  /*0100*/  LDCU.64 UR4, c[0x0][0x358] ;  /* 0x00006b00ff0477ac */ /* 0x000e620008000a00 */
[----:B------:R-:W2:Y:S01]  /*0110*/  LDCU UR7, c[0x0][0x384] ;  /* 0x00007080ff0777ac */ /* 0x000ea20008000800 */
[----:B------:R-:W3:Y:S01]  /*0120*/  LDCU UR16, c[0x0][0x38c] ;  /* 0x00007180ff1077ac */ /* 0x000ee20008000800 */
[----:B------:R-:W4:Y:S01]  /*0130*/  LDCU.64 UR10, c[0x0][0x3a0] ;  /* 0x00007400ff0a77ac */ /* 0x000f220008000a00 */
[-C--:B0-----:R-:W-:Y:S02]  /*0140*/  IABS R4, R21.reuse ;  /* 0x0000001500047213 */ /* 0x081fe40000000000 */
[----:B------:R-:W-:Y:S02]  /*0150*/  LOP3.LUT R8, RZ, R21, RZ, 0x33, !PT ;  /* 0x00000015ff087212 */ /* 0x000fe400078e33ff */
[----:B------:R-:W0:Y:S08]  /*0160*/  I2F.RP R5, R4 ;  /* 0x0000000400057306 */ /* 0x000e300000209400 */
[----:B0-----:R-:W0:Y:S02]  /*0170*/  MUFU.RCP R5, R5 ;  /* 0x0000000500057308 */ /* 0x001e240000001000 */
[----:B0-----:R-:W-:-:S06]  /*0180*/  VIADD R2, R5, 0xffffffe ;  /* 0x0ffffffe05027836 */ /* 0x001fcc0000000000 */
[----:B------:R0:W5:Y:S02]  /*0190*/  F2I.FTZ.U32.TRUNC.NTZ R3, R2 ;  /* 0x0000000200037305 */ /* 0x000164000021f000 */
[----:B0-----:R-:W-:Y:S02]  /*01a0*/  IMAD.MOV.U32 R2, RZ, RZ, RZ ;  /* 0x000000ffff027224 */ /* 0x001fe400078e00ff */
[----:B-----5:R-:W-:-:S04]  /*01b0*/  IMAD.MOV R7, RZ, RZ, -R3 ;  /* 0x000000ffff077224 */ /* 0x020fc800078e0a03 */
[----:B------:R-:W-:-:S04]  /*01c0*/  IMAD R7, R7, R4, RZ ;  /* 0x0000000407077224 */ /* 0x000fc800078e02ff */
[----:B------:R-:W-:Y:S01]  /*01d0*/  IMAD.HI.U32 R3, R3, R7, R2 ;  /* 0x0000000703037227 */ /* 0x000fe200078e0002 */
[----:B------:R-:W-:-:S04]  /*01e0*/  LOP3.LUT R2, R0, R21, RZ, 0x3c, !PT ;  /* 0x0000001500027212 */ /* 0x000fc800078e3cff */
[----:B------:R-:W-:Y:S01]  /*01f0*/  ISETP.GE.AND P2, PT, R2, RZ, PT ;  /* 0x000000ff0200720c */ /* 0x000fe20003f46270 */
[----:B------:R-:W-:-:S04]  /*0200*/  IMAD.HI.U32 R3, R3, R6, RZ ;  /* 0x0000000603037227 */ /* 0x000fc800078e00ff */
[----:B------:R-:W-:-:S04]  /*0210*/  IMAD.MOV R5, RZ, RZ, -R3 ;  /* 0x000000ffff057224 */ /* 0x000fc800078e0a03 */
[C---:B------:R-:W-:Y:S02]  /*0220*/  IMAD R5, R4.reuse, R5, R6 ;  /* 0x0000000504057224 */ /* 0x040fe400078e0206 */
[----:B------:R-:W0:Y:S03]  /*0230*/  LDC.64 R6, c[0x0][0x390] ;  /* 0x0000e400ff067b82 */ /* 0x000e260000000a00 */
[----:B------:R-:W-:-:S13]  /*0240*/  ISETP.GT.U32.AND P1, PT, R4, R5, PT ;  /* 0x000000050400720c */ /* 0x000fda0003f24070 */
[----:B------:R-:W-:Y:S02]  /*0250*/  @!P1 IMAD.IADD R5, R5, 0x1, -R4 ;  /* 0x0000000105059824 */ /* 0x000fe400078e0a04 */
[----:B------:R-:W-:-:S03]  /*0260*/  @!P1 VIADD R3, R3, 0x1 ;  /* 0x0000000103039836 */ /* 0x000fc60000000000 */
[----:B------:R-:W-:-:S13]  /*0270*/  ISETP.GE.U32.AND P0, PT, R5, R4, PT ;  /* 0x000000040500720c */ /* 0x000fda0003f06070 */
[----:B------:R-:W-:Y:S01]  /*0280*/  @P0 VIADD R3, R3, 0x1 ;  /* 0x0000000103030836 */ /* 0x000fe20000000000 */
[----:B------:R-:W-:-:S03]  /*0290*/  ISETP.NE.AND P0, PT, R21, RZ, PT ;  /* 0x000000ff1500720c */ /* 0x000fc60003f05270 */
[----:B------:R-:W-:-:S05]  /*02a0*/  @!P2 IMAD.MOV R3, RZ, RZ, -R3 ;  /* 0x000000ffff03a224 */ /* 0x000fca00078e0a03 */
[----:B------:R-:W-:-:S05]  /*02b0*/  SEL R3, R8, R3, !P0 ;  /* 0x0000000308037207 */ /* 0x000fca0004000000 */
[----:B0-----:R-:W-:-:S05]  /*02c0*/  IMAD.WIDE R6, R3, 0x4, R6 ;  /* 0x0000000403067825 */ /* 0x001fca00078e0206 */
[----:B-1----:R-:W5:Y:S04]  /*02d0*/  LDG.E R9, desc[UR4][R6.64] ;  /* 0x0000000406097981 */ /* 0x002f68000c1e1900 */
[----:B------:R-:W5:Y:S01]  /*02e0*/  LDG.E R2, desc[UR4][R6.64+0x4] ;  /* 0x0000040406027981 */ /* 0x000f62000c1e1900 */
[----:B------:R-:W-:Y:S01]  /*02f0*/  BSSY.RECONVERGENT B0, `(.L_x_0) ;  /* 0x00000f8000007945 */ /* 0x000fe20003800200 */
[----:B------:R-:W-:Y:S01]  /*0300*/  IMAD.MOV.U32 R3, RZ, RZ, RZ ;  /* 0x000000ffff037224 */ /* 0x000fe200078e00ff */
[----:B-----5:R-:W-:-:S13]  /*0310*/  ISETP.GE.AND P1, PT, R9, R2, PT ;  /* 0x000000020900720c */ /* 0x020fda0003f26270 */
[----:B--234-:R-:W-:Y:S05]  /*0320*/  @P1 BRA `(.L_x_1) ;  /* 0x0000000c00d01947 */ /* 0x01cfea0003800000 */
[----:B------:R-:W-:-:S13]  /*0330*/  ISETP.GE.AND P1, PT, R21, 0x1, PT ;  /* 0x000000011500780c */ /* 0x000fda0003f26270 */
[----:B------:R-:W-:Y:S05]  /*0340*/  @!P1 BRA `(.L_x_1) ;  /* 0x0000000c00c89947 */ /* 0x000fea0003800000 */
[----:B------:R-:W-:Y:S01]  /*0350*/  ISETP.GE.AND P2, PT, R0, RZ, PT ;  /* 0x000000ff0000720c */ /* 0x000fe20003f46270 */
[----:B------:R-:W-:Y:S01]  /*0360*/  IMAD.MOV.U32 R3, RZ, RZ, RZ ;  /* 0x000000ffff037224 */ /* 0x000fe200078e00ff */
[-C--:B------:R-:W-:Y:S01]  /*0370*/  ISETP.GT.U32.AND P1, PT, R4, R5.reuse, PT ;  /* 0x000000050400720c */ /* 0x080fe20003f24070 */
[----:B------:R-:W-:Y:S01]  /*0380*/  IMAD.IADD R4, R5, 0x1, -R4 ;  /* 0x0000000105047824 */ /* 0x000fe200078e0a04 */
[C---:B------:R-:W-:Y:S02]  /*0390*/  LOP3.LUT R6, R21.reuse, 0x7ffffff8, RZ, 0xc0, !PT ;  /* 0x7ffffff815067812 */ /* 0x040fe400078ec0ff */
[----:B------:R-:W-:Y:S02]  /*03a0*/  SHF.R.S32.HI R23, RZ, 0x1f, R22 ;  /* 0x0000001fff177819 */ /* 0x000fe40000011416 */
[----:B------:R-:W-:Y:S02]  /*03b0*/  SEL R5, R4, R5, !P1 ;  /* 0x0000000504057207 */ /* 0x000fe40004800000 */
[----:B------:R-:W-:-:S03]  /*03c0*/  LOP3.LUT R4, R21, 0x7, RZ, 0xc0, !PT ;  /* 0x0000000715047812 */ /* 0x000fc600078ec0ff */
[----:B------:R-:W-:-:S05]  /*03d0*/  @!P2 IMAD.MOV R5, RZ, RZ, -R5 ;  /* 0x000000ffff05a224 */ /* 0x000fca00078e0a05 */
[----:B------:R-:W-:Y:S01]  /*03e0*/  SEL R8, R8, R5, !P0 ;  /* 0x0000000508087207 */ /* 0x000fe20004000000 */
[----:B------:R-:W-:-:S04]  /*03f0*/  IMAD.MOV.U32 R5, RZ, RZ, R9 ;  /* 0x000000ffff057224 */ /* 0x000fc800078e0009 */
[-C--:B------:R-:W-:Y:S02]  /*0400*/  IMAD R7, R8, R21.reuse, RZ ;  /* 0x0000001508077224 */ /* 0x080fe400078e02ff */
[----:B------:R-:W-:-:S07]  /*0410*/  IMAD.WIDE R20, R21, R21, RZ ;  /* 0x0000001515147225 */ /* 0x000fce00078e02ff */
.L_x_8:
[----:B------:R-:W0:Y:S01]  /*0420*/  LDCU UR6, c[0x0][0x38c] ;  /* 0x00007180ff0677ac */ /* 0x000e220008000800 */
[----:B------:R-:W1:Y:S01]  /*0430*/  LDC.64 R10, c[0x0][0x398] ;  /* 0x0000e600ff0a7b82 */ /* 0x000e620000000a00 */
[----:B------:R-:W-:Y:S01]  /*0440*/  SHF.R.S32.HI R13, RZ, 0x1f, R5 ;  /* 0x0000001fff0d7819 */ /* 0x000fe20000011405 */
[----:B------:R-:W-:Y:S02]  /*0450*/  IMAD R12, R21, R5, RZ ;  /* 0x00000005150c7224 */ /* 0x000fe400078e02ff */
[----:B0-----:R-:W-:-:S05]  /*0460*/  IMAD.U32 R9, RZ, RZ, UR6 ;  /* 0x00000006ff097e24 */ /* 0x001fca000f8e00ff */
[----:B------:R-:W-:Y:S01]  /*0470*/  ISETP.GE.U32.AND P1, PT, R9, 0x8, PT ;  /* 0x000000080900780c */ /* 0x000fe20003f26070 */
[----:B------:R-:W-:-:S04]  /*0480*/  IMAD.WIDE.U32 R14, R20, R5, RZ ;  /* 0x00000005140e7225 */ /* 0x000fc800078e00ff */
[----:B-1----:R-:W-:-:S04]  /*0490*/  IMAD.WIDE R10, R5, 0x4, R10 ;  /* 0x00000004050a7825 */ /* 0x002fc800078e020a */
[----:B------:R-:W-:Y:S01]  /*04a0*/  VIADD R5, R5, 0x1 ;  /* 0x0000000105057836 */ /* 0x000fe20000000000 */
[----:B-----5:R0:W5:Y:S01]  /*04b0*/  LDG.E R8, desc[UR4][R10.64] ;  /* 0x000000040a087981 */ /* 0x020162000c1e1900 */
[----:B------:R-:W-:Y:S02]  /*04c0*/  IMAD R13, R20, R13, R12 ;  /* 0x0000000d140d7224 */ /* 0x000fe400078e020c */
[----:B------:R-:W-:Y:S01]  /*04d0*/  IMAD.MOV.U32 R18, RZ, RZ, RZ ;  /* 0x000000ffff127224 */ /* 0x000fe200078e00ff */
[----:B------:R-:W-:Y:S01]  /*04e0*/  ISETP.NE.AND P0, PT, R5, R2, PT ;  /* 0x000000020500720c */ /* 0x000fe20003f05270 */
[----:B0-----:R-:W-:Y:S01]  /*04f0*/  IMAD.IADD R10, R15, 0x1, R13 ;  /* 0x000000010f0a7824 */ /* 0x001fe200078e020d */
[----:B------:R-:W-:Y:S11]  /*0500*/  @!P1 BRA `(.L_x_2) ;  /* 0x0000000400809947 */ /* 0x000ff60003800000 */
[----:B------:R-:W-:-:S07]  /*0510*/  IMAD.MOV.U32 R12, RZ, RZ, RZ ;  /* 0x000000ffff0c7224 */ /* 0x000fce00078e00ff */
.L_x_3:
[----:B------:R-:W-:Y:S01]  /*0520*/  IMAD.U32 R9, RZ, RZ, UR16 ;  /* 0x00000010ff097e24 */ /* 0x000fe2000f8e00ff */
[----:B------:R-:W0:Y:S03]  /*0530*/  LDC.64 R16, c[0x0][0x3a0] ;  /* 0x0000e800ff107b82 */ /* 0x000e260000000a00 */
[----:B-----5:R-:W-:-:S05]  /*0540*/  IMAD R11, R8, R9, R12 ;  /* 0x00000009080b7224 */ /* 0x020fca00078e020c */
[----:B------:R-:W-:Y:S01]  /*0550*/  ISETP.GE.AND P1, PT, R11, UR7, PT ;  /* 0x000000070b007c0c */ /* 0x000fe2000bf26270 */
[----:B------:R-:W1:-:S12]  /*0560*/  LDC.64 R18, c[0x0][0x3a8] ;  /* 0x0000ea00ff127b82 */ /* 0x000e580000000a00 */
[----:B------:R-:W-:Y:S01]  /*0570*/  @!P1 IMAD.IADD R13, R7, 0x1, R12 ;  /* 0x00000001070d9824 */ /* 0x000fe200078e020c */
[----:B------:R-:W2:Y:S04]  /*0580*/  @!P1 LDC R24, c[0x0][0x388] ;  /* 0x0000e200ff189b82 */ /* 0x000ea80000000800 */
[----:B------:R-:W-:-:S04]  /*0590*/  @!P1 IADD3 R13, P2, PT, R13, R14, RZ ;  /* 0x0000000e0d0d9210 */ /* 0x000fc80007f5e0ff */
[----:B0-----:R-:W-:Y:S01]  /*05a0*/  @!P1 LEA R28, P3, R13, R16, 0x2 ;  /* 0x000000100d1c9211 */ /* 0x001fe200078610ff */
[----:B------:R-:W-:-:S05]  /*05b0*/  @!P1 IMAD.X R16, RZ, RZ, R10, P2 ;  /* 0x000000ffff109224 */ /* 0x000fca00010e060a */
[----:B------:R-:W-:Y:S01]  /*05c0*/  @!P1 LEA.HI.X R29, R13, R17, R16, 0x2, P3 ;  /* 0x000000110d1d9211 */ /* 0x000fe200018f1410 */
[----:B------:R-:W-:-:S04]  /*05d0*/  VIADD R13, R11, 0x1 ;  /* 0x000000010b0d7836 */ /* 0x000fc80000000000 */
[----:B------:R-:W3:Y:S01]  /*05e0*/  @!P1 LDG.E R28, desc[UR4][R28.64] ;  /* 0x000000041c1c9981 */ /* 0x000ee2000c1e1900 */
[----:B------:R-:W-:Y:S01]  /*05f0*/  ISETP.GE.AND P2, PT, R13, UR7, PT ;  /* 0x000000070d007c0c */ /* 0x000fe2000bf46270 */
[----:B--2---:R-:W-:-:S03]  /*0600*/  @!P1 IMAD.WIDE R16, R11, R24, R22 ;  /* 0x000000180b109225 */ /* 0x004fc600078e0216 */
[----:B-1----:R-:W-:-:S09]  /*0610*/  @!P1 LEA R26, P3, R16, R18, 0x2 ;  /* 0x00000012101a9211 */ /* 0x002fd200078610ff */
[----:B------:R-:W0:Y:S01]  /*0620*/  @!P2 LDC R18, c[0x0][0x388] ;  /* 0x0000e200ff12ab82 */ /* 0x000e220000000800 */
[----:B------:R-:W-:-:S05]  /*0630*/  @!P1 LEA.HI.X R27, R16, R19, R17, 0x2, P3 ;  /* 0x00000013101b9211 */ /* 0x000fca00018f1411 */
[----:B------:R-:W3:Y:S02]  /*0640*/  @!P1 LDG.E R26, desc[UR4][R26.64] ;  /* 0x000000041a1a9981 */ /* 0x000ee4000c1e1900 */
[----:B------:R-:W1:Y:S01]  /*0650*/  @!P2 LDC.64 R16, c[0x0][0x3a8] ;  /* 0x0000ea00ff10ab82 */ /* 0x000e620000000a00 */
[----:B0-----:R-:W-:-:S03]  /*0660*/  @!P2 IMAD.WIDE R18, R13, R18, R22 ;  /* 0x000000120d12a225 */ /* 0x001fc600078e0216 */
[----:B-1----:R-:W-:-:S04]  /*0670*/  @!P2 LEA R24, P3, R18, R16, 0x2 ;  /* 0x000000101218a211 */ /* 0x002fc800078610ff */
[----:B------:R-:W-:Y:S02]  /*0680*/  @!P2 LEA.HI.X R25, R18, R17, R19, 0x2, P3 ;  /* 0x000000111219a211 */ /* 0x000fe400018f1413 */
[----:B------:R-:W-:-:S03]  /*0690*/  IADD3 R13, P3, P4, R14, R12, R7 ;  /* 0x0000000c0e0d7210 */ /* 0x000fc60007c7e007 */
[----:B------:R-:W2:Y:S01]  /*06a0*/  @!P2 LDG.E R24, desc[UR4][R24.64] ;  /* 0x000000041818a981 */ /* 0x000ea2000c1e1900 */
[----:B------:R-:W-:Y:S02]  /*06b0*/  IADD3.X R16, PT, PT, R10, RZ, RZ, P3, P4 ;  /* 0x000000ff0a107210 */ /* 0x000fe40001fe84ff */
[----:B------:R-:W-:-:S04]  /*06c0*/  LEA R18, P3, R13, UR10, 0x2 ;  /* 0x0000000a0d127c11 */ /* 0x000fc8000f8610ff */
[----:B------:R-:W-:-:S05]  /*06d0*/  LEA.HI.X R19, R13, UR11, R16, 0x2, P3 ;  /* 0x0000000b0d137c11 */ /* 0x000fca00098f1410 */
[----:B------:R-:W2:Y:S01]  /*06e0*/  @!P2 LDG.E R16, desc[UR4][R18.64+0x4] ;  /* 0x000004041210a981 */ /* 0x000ea2000c1e1900 */
[----:B------:R-:W-:-:S05]  /*06f0*/  VIADD R13, R11, 0x2 ;  /* 0x000000020b0d7836 */ /* 0x000fca0000000000 */
[----:B------:R-:W-:Y:S01]  /*0700*/  ISETP.GE.AND P3, PT, R13, UR7, PT ;  /* 0x000000070d007c0c */ /* 0x000fe2000bf66270 */
[----:B---3--:R-:W-:-:S12]  /*0710*/  @!P1 FFMA R3, R28, R26, R3 ;  /* 0x0000001a1c039223 */ /* 0x008fd80000000003 */
[----:B------:R-:W0:Y:S02]  /*0720*/  @!P3 LDC R28, c[0x0][0x388] ;  /* 0x0000e200ff1cbb82 */ /* 0x000e240000000800 */
[----:B0-----:R-:W-:-:S04]  /*0730*/  @!P3 IMAD.WIDE R26, R13, R28, R22 ;  /* 0x0000001c0d1ab225 */ /* 0x001fc800078e0216 */
[----:B--2---:R-:W-:Y:S02]  /*0740*/  @!P2 FFMA R3, R16, R24, R3 ;  /* 0x000000181003a223 */ /* 0x004fe40000000003 */
[----:B------:R-:W0:Y:S02]  /*0750*/  @!P3 LDC.64 R16, c[0x0][0x3a8] ;  /* 0x0000ea00ff10bb82 */ /* 0x000e240000000a00 */
[C---:B0-----:R-:W-:Y:S02]  /*0760*/  @!P3 LEA R28, P1, R26.reuse, R16, 0x2 ;  /* 0x000000101a1cb211 */ /* 0x041fe400078210ff */
[----:B------:R-:W2:Y:S02]  /*0770*/  @!P3 LDG.E R16, desc[UR4][R18.64+0x8] ;  /* 0x000008041210b981 */ /* 0x000ea4000c1e1900 */
[----:B------:R-:W-:-:S05]  /*0780*/  @!P3 LEA.HI.X R29, R26, R17, R27, 0x2, P1 ;  /* 0x000000111a1db211 */ /* 0x000fca00008f141b */
[----:B------:R-:W2:Y:S01]  /*0790*/  @!P3 LDG.E R28, desc[UR4][R28.64] ;  /* 0x000000041c1cb981 */ /* 0x000ea2000c1e1900 */
[----:B------:R-:W-:-:S05]  /*07a0*/  VIADD R25, R11, 0x3 ;  /* 0x000000030b197836 */ /* 0x000fca0000000000 */
[----:B------:R-:W-:-:S13]  /*07b0*/  ISETP.GE.AND P1, PT, R25, UR7, PT ;  /* 0x0000000719007c0c */ /* 0x000fda000bf26270 */
        /* <DEDUP_REMOVED lines=29> */
[----:B------:R-:W-:Y:S01]  /*0990*/  ISETP.GE.AND P2, PT, R29, UR7, PT ;  /* 0x000000071d007c0c */ /* 0x000fe2000bf46270 */
[----:B------:R-:W-:-:S12]  /*09a0*/  VIADD R11, R11, 0x7 ;  /* 0x000000070b0b7836 */ /* 0x000fd80000000000 */
[----:B------:R-:W0:Y:S02]  /*09b0*/  @!P2 LDC R28, c[0x0][0x388] ;  /* 0x0000e200ff1cab82 */ /* 0x000e240000000800 */
[----:B0-----:R-:W-:-:S04]  /*09c0*/  @!P2 IMAD.WIDE R28, R29, R28, R22 ;  /* 0x0000001c1d1ca225 */ /* 0x001fc800078e0216 */
[----:B--2---:R-:W-:Y:S02]  /*09d0*/  @!P1 FFMA R3, R16, R26, R3 ;  /* 0x0000001a10039223 */ /* 0x004fe40000000003 */
[----:B------:R-:W0:Y:S01]  /*09e0*/  @!P2 LDC.64 R16, c[0x0][0x3a8] ;  /* 0x0000ea00ff10ab82 */ /* 0x000e220000000a00 */
[----:B------:R-:W-:-:S13]  /*09f0*/  ISETP.GE.AND P1, PT, R11, UR7, PT ;  /* 0x000000070b007c0c */ /* 0x000fda000bf26270 */
[----:B------:R-:W1:Y:S01]  /*0a00*/  @!P1 LDC R13, c[0x0][0x388] ;  /* 0x0000e200ff0d9b82 */ /* 0x000e620000000800 */
[----:B0-----:R-:W-:-:S04]  /*0a10*/  @!P2 LEA R24, P3, R28, R16, 0x2 ;  /* 0x000000101c18a211 */ /* 0x001fc800078610ff */
[----:B------:R-:W-:-:S03]  /*0a20*/  @!P2 LEA.HI.X R25, R28, R17, R29, 0x2, P3 ;  /* 0x000000111c19a211 */ /* 0x000fc600018f141d */
[----:B------:R-:W0:Y:S01]  /*0a30*/  @!P1 LDC.64 R16, c[0x0][0x3a8] ;  /* 0x0000ea00ff109b82 */ /* 0x000e220000000a00 */
[----:B------:R-:W2:Y:S04]  /*0a40*/  @!P1 LDG.E R28, desc[UR4][R18.64+0x1c] ;  /* 0x00001c04121c9981 */ /* 0x000ea8000c1e1900 */
[----:B------:R-:W3:Y:S01]  /*0a50*/  @!P2 LDG.E R24, desc[UR4][R24.64] ;  /* 0x000000041818a981 */ /* 0x000ee2000c1e1900 */
[----:B-1----:R-:W-:-:S03]  /*0a60*/  @!P1 IMAD.WIDE R26, R11, R13, R22 ;  /* 0x0000000d0b1a9225 */ /* 0x002fc600078e0216 */
[----:B0-----:R-:W-:-:S04]  /*0a70*/  @!P1 LEA R16, P3, R26, R16, 0x2 ;  /* 0x000000101a109211 */ /* 0x001fc800078610ff */
[----:B------:R-:W-:Y:S02]  /*0a80*/  @!P1 LEA.HI.X R17, R26, R17, R27, 0x2, P3 ;  /* 0x000000111a119211 */ /* 0x000fe400018f141b */
[----:B------:R-:W3:Y:S04]  /*0a90*/  @!P2 LDG.E R26, desc[UR4][R18.64+0x18] ;  /* 0x00001804121aa981 */ /* 0x000ee8000c1e1900 */
[----:B------:R-:W2:Y:S01]  /*0aa0*/  @!P1 LDG.E R16, desc[UR4][R16.64] ;  /* 0x0000000410109981 */ /* 0x000ea2000c1e1900 */
[----:B------:R-:W-:-:S05]  /*0ab0*/  VIADD R12, R12, 0x8 ;  /* 0x000000080c0c7836 */ /* 0x000fca0000000000 */
[----:B------:R-:W-:Y:S01]  /*0ac0*/  ISETP.NE.AND P3, PT, R12, R6, PT ;  /* 0x000000060c00720c */ /* 0x000fe20003f65270 */
[----:B---3--:R-:W-:-:S04]  /*0ad0*/  @!P2 FFMA R3, R26, R24, R3 ;  /* 0x000000181a03a223 */ /* 0x008fc80000000003 */
[----:B--2---:R-:W-:-:S08]  /*0ae0*/  @!P1 FFMA R3, R28, R16, R3 ;  /* 0x000000101c039223 */ /* 0x004fd00000000003 */
[----:B------:R-:W-:Y:S05]  /*0af0*/  @P3 BRA `(.L_x_3) ;  /* 0xfffffff800883947 */ /* 0x000fea000383ffff */
[----:B------:R-:W-:-:S07]  /*0b00*/  IMAD.MOV.U32 R18, RZ, RZ, R6 ;  /* 0x000000ffff127224 */ /* 0x000fce00078e0006 */
.L_x_2:
[----:B------:R-:W-:-:S13]  /*0b10*/  ISETP.NE.AND P1, PT, R4, RZ, PT ;  /* 0x000000ff0400720c */ /* 0x000fda0003f25270 */
[----:B------:R-:W-:Y:S05]  /*0b20*/  @!P1 BRA `(.L_x_4) ;  /* 0x0000000400cc9947 */ /* 0x000fea0003800000 */
[----:B------:R-:W-:-:S05]  /*0b30*/  VIADD R11, R4, 0xffffffff ;  /* 0xffffffff040b7836 */ /* 0x000fca0000000000 */
[----:B------:R-:W-:-:S13]  /*0b40*/  ISETP.GE.U32.AND P1, PT, R11, 0x3, PT ;  /* 0x000000030b00780c */ /* 0x000fda0003f26070 */
[----:B------:R-:W-:Y:S05]  /*0b50*/  @!P1 BRA `(.L_x_5) ;  /* 0x0000000000d49947 */ /* 0x000fea0003800000 */
[----:B------:R-:W0:Y:S01]  /*0b60*/  LDCU UR6, c[0x0][0x384] ;  /* 0x00007080ff0677ac */ /* 0x000e220008000800 */
[----:B-----5:R-:W-:Y:S01]  /*0b70*/  IMAD R11, R8, R9, R18 ;  /* 0x00000009080b7224 */ /* 0x020fe200078e0212 */
[----:B------:R-:W1:Y:S01]  /*0b80*/  LDC.64 R12, c[0x0][0x3a0] ;  /* 0x0000e800ff0c7b82 */ /* 0x000e620000000a00 */
[----:B------:R-:W2:Y:S07]  /*0b90*/  LDCU.64 UR8, c[0x0][0x3a0] ;  /* 0x00007400ff0877ac */ /* 0x000eae0008000a00 */
[----:B------:R-:W3:Y:S01]  /*0ba0*/  LDC.64 R16, c[0x0][0x3a8] ;  /* 0x0000ea00ff107b82 */ /* 0x000ee20000000a00 */
[----:B0-----:R-:W-:-:S13]  /*0bb0*/  ISETP.GE.AND P1, PT, R11, UR6, PT ;  /* 0x000000060b007c0c */ /* 0x001fda000bf26270 */
[----:B------:R-:W-:Y:S01]  /*0bc0*/  @!P1 IMAD.IADD R19, R7, 0x1, R18 ;  /* 0x0000000107139824 */ /* 0x000fe200078e0212 */
[----:B------:R-:W0:Y:S04]  /*0bd0*/  @!P1 LDC R24, c[0x0][0x388] ;  /* 0x0000e200ff189b82 */ /* 0x000e280000000800 */
[----:B------:R-:W-:-:S04]  /*0be0*/  @!P1 IADD3 R19, P2, PT, R19, R14, RZ ;  /* 0x0000000e13139210 */ /* 0x000fc80007f5e0ff */
[----:B-1----:R-:W-:Y:S01]  /*0bf0*/  @!P1 LEA R28, P3, R19, R12, 0x2 ;  /* 0x0000000c131c9211 */ /* 0x002fe200078610ff */
[----:B------:R-:W-:-:S05]  /*0c00*/  @!P1 IMAD.X R12, RZ, RZ, R10, P2 ;  /* 0x000000ffff0c9224 */ /* 0x000fca00010e060a */
[----:B------:R-:W-:Y:S01]  /*0c10*/  @!P1 LEA.HI.X R29, R19, R13, R12, 0x2, P3 ;  /* 0x0000000d131d9211 */ /* 0x000fe200018f140c */
[----:B------:R-:W-:-:S04]  /*0c20*/  VIADD R19, R11, 0x1 ;  /* 0x000000010b137836 */ /* 0x000fc80000000000 */
[----:B------:R-:W4:Y:S01]  /*0c30*/  @!P1 LDG.E R28, desc[UR4][R28.64] ;  /* 0x000000041c1c9981 */ /* 0x000f22000c1e1900 */
[----:B------:R-:W-:Y:S01]  /*0c40*/  ISETP.GE.AND P2, PT, R19, UR6, PT ;  /* 0x0000000613007c0c */ /* 0x000fe2000bf46270 */
[----:B0-----:R-:W-:-:S03]  /*0c50*/  @!P1 IMAD.WIDE R12, R11, R24, R22 ;  /* 0x000000180b0c9225 */ /* 0x001fc600078e0216 */
[----:B---3--:R-:W-:-:S09]  /*0c60*/  @!P1 LEA R26, P3, R12, R16, 0x2 ;  /* 0x000000100c1a9211 */ /* 0x008fd200078610ff */
[----:B------:R-:W0:Y:S01]  /*0c70*/  @!P2 LDC R16, c[0x0][0x388] ;  /* 0x0000e200ff10ab82 */ /* 0x000e220000000800 */
[----:B------:R-:W-:-:S05]  /*0c80*/  @!P1 LEA.HI.X R27, R12, R17, R13, 0x2, P3 ;  /* 0x000000110c1b9211 */ /* 0x000fca00018f140d */
[----:B------:R-:W4:Y:S02]  /*0c90*/  @!P1 LDG.E R26, desc[UR4][R26.64] ;  /* 0x000000041a1a9981 */ /* 0x000f24000c1e1900 */
[----:B------:R-:W1:Y:S01]  /*0ca0*/  @!P2 LDC.64 R12, c[0x0][0x3a8] ;  /* 0x0000ea00ff0cab82 */ /* 0x000e620000000a00 */
[----:B0-----:R-:W-:-:S03]  /*0cb0*/  @!P2 IMAD.WIDE R16, R19, R16, R22 ;  /* 0x000000101310a225 */ /* 0x001fc600078e0216 */
[----:B-1----:R-:W-:-:S04]  /*0cc0*/  @!P2 LEA R24, P3, R16, R12, 0x2 ;  /* 0x0000000c1018a211 */ /* 0x002fc800078610ff */
[----:B------:R-:W-:Y:S02]  /*0cd0*/  @!P2 LEA.HI.X R25, R16, R13, R17, 0x2, P3 ;  /* 0x0000000d1019a211 */ /* 0x000fe400018f1411 */
[----:B------:R-:W-:-:S03]  /*0ce0*/  IADD3 R12, P3, P4, R14, R18, R7 ;  /* 0x000000120e0c7210 */ /* 0x000fc60007c7e007 */
[----:B------:R-:W3:Y:S01]  /*0cf0*/  @!P2 LDG.E R24, desc[UR4][R24.64] ;  /* 0x000000041818a981 */ /* 0x000ee2000c1e1900 */
[----:B------:R-:W-:Y:S02]  /*0d00*/  IADD3.X R13, PT, PT, R10, RZ, RZ, P3, P4 ;  /* 0x000000ff0a0d7210 */ /* 0x000fe40001fe84ff */
[----:B--2---:R-:W-:-:S04]  /*0d10*/  LEA R16, P3, R12, UR8, 0x2 ;  /* 0x000000080c107c11 */ /* 0x004fc8000f8610ff */
[----:B------:R-:W-:-:S05]  /*0d20*/  LEA.HI.X R17, R12, UR9, R13, 0x2, P3 ;  /* 0x000000090c117c11 */ /* 0x000fca00098f140d */
[----:B------:R-:W3:Y:S01]  /*0d30*/  @!P2 LDG.E R12, desc[UR4][R16.64+0x4] ;  /* 0x00000404100ca981 */ /* 0x000ee2000c1e1900 */
[----:B------:R-:W-:-:S05]  /*0d40*/  VIADD R19, R11, 0x2 ;  /* 0x000000020b137836 */ /* 0x000fca0000000000 */
[----:B------:R-:W-:Y:S01]  /*0d50*/  ISETP.GE.AND P3, PT, R19, UR6, PT ;  /* 0x0000000613007c0c */ /* 0x000fe2000bf66270 */
[----:B------:R-:W-:Y:S02]  /*0d60*/  VIADD R11, R11, 0x3 ;  /* 0x000000030b0b7836 */ /* 0x000fe40000000000 */
[----:B----4-:R-:W-:-:S10]  /*0d70*/  @!P1 FFMA R3, R28, R26, R3 ;  /* 0x0000001a1c039223 */ /* 0x010fd40000000003 */
[----:B------:R-:W0:Y:S01]  /*0d80*/  @!P3 LDC R28, c[0x0][0x388] ;  /* 0x0000e200ff1cbb82 */ /* 0x000e220000000800 */
[----:B------:R-:W-:Y:S01]  /*0d90*/  ISETP.GE.AND P1, PT, R11, UR6, PT ;  /* 0x000000060b007c0c */ /* 0x000fe2000bf26270 */
[----:B0-----:R-:W-:-:S12]  /*0da0*/  @!P3 IMAD.WIDE R26, R19, R28, R22 ;  /* 0x0000001c131ab225 */ /* 0x001fd800078e0216 */
[----:B------:R-:W0:Y:S01]  /*0db0*/  @!P1 LDC R19, c[0x0][0x388] ;  /* 0x0000e200ff139b82 */ /* 0x000e220000000800 */
[----:B------:R-:W2:Y:S01]  /*0dc0*/  @!P1 LDG.E R28, desc[UR4][R16.64+0xc] ;  /* 0x00000c04101c9981 */ /* 0x000ea2000c1e1900 */
[----:B---3--:R-:W-:-:S06]  /*0dd0*/  @!P2 FFMA R3, R12, R24, R3 ;  /* 0x000000180c03a223 */ /* 0x008fcc0000000003 */
[----:B------:R-:W1:Y:S02]  /*0de0*/  @!P3 LDC.64 R12, c[0x0][0x3a8] ;  /* 0x0000ea00ff0cbb82 */ /* 0x000e640000000a00 */
[----:B-1----:R-:W-:-:S04]  /*0df0*/  @!P3 LEA R24, P2, R26, R12, 0x2 ;  /* 0x0000000c1a18b211 */ /* 0x002fc800078410ff */
[----:B------:R-:W-:Y:S02]  /*0e00*/  @!P3 LEA.HI.X R25, R26, R13, R27, 0x2, P2 ;  /* 0x0000000d1a19b211 */ /* 0x000fe400010f141b */
[----:B------:R-:W1:Y:S01]  /*0e10*/  @!P1 LDC.64 R12, c[0x0][0x3a8] ;  /* 0x0000ea00ff0c9b82 */ /* 0x000e620000000a00 */
[----:B0-----:R-:W-:Y:S02]  /*0e20*/  @!P1 IMAD.WIDE R26, R11, R19, R22 ;  /* 0x000000130b1a9225 */ /* 0x001fe400078e0216 */
[----:B------:R-:W3:Y:S01]  /*0e30*/  @!P3 LDG.E R24, desc[UR4][R24.64] ;  /* 0x000000041818b981 */ /* 0x000ee2000c1e1900 */
[----:B-1----:R-:W-:-:S04]  /*0e40*/  @!P1 LEA R12, P2, R26, R12, 0x2 ;  /* 0x0000000c1a0c9211 */ /* 0x002fc800078410ff */
[----:B------:R-:W-:Y:S02]  /*0e50*/  @!P1 LEA.HI.X R13, R26, R13, R27, 0x2, P2 ;  /* 0x0000000d1a0d9211 */ /* 0x000fe400010f141b */
[----:B------:R-:W3:Y:S04]  /*0e60*/  @!P3 LDG.E R26, desc[UR4][R16.64+0x8] ;  /* 0x00000804101ab981 */ /* 0x000ee8000c1e1900 */
[----:B------:R-:W2:Y:S01]  /*0e70*/  @!P1 LDG.E R12, desc[UR4][R12.64] ;  /* 0x000000040c0c9981 */ /* 0x000ea2000c1e1900 */
[----:B------:R-:W-:Y:S02]  /*0e80*/  VIADD R18, R18, 0x4 ;  /* 0x0000000412127836 */ /* 0x000fe40000000000 */
[----:B---3--:R-:W-:-:S04]  /*0e90*/  @!P3 FFMA R3, R26, R24, R3 ;  /* 0x000000181a03b223 */ /* 0x008fc80000000003 */
[----:B--2---:R-:W-:-:S07]  /*0ea0*/  @!P1 FFMA R3, R28, R12, R3 ;  /* 0x0000000c1c039223 */ /* 0x004fce0000000003 */
.L_x_5:
[----:B------:R-:W-:Y:S01]  /*0eb0*/  LOP3.LUT P1, R11, R9, 0x3, RZ, 0xc0, !PT ;  /* 0x00000003090b7812 */ /* 0x000fe2000782c0ff */
[----:B------:R-:W-:-:S12]  /*0ec0*/  BSSY.RECONVERGENT B1, `(.L_x_4) ;  /* 0x0000039000017945 */ /* 0x000fd80003800200 */
[----:B------:R-:W-:Y:S05]  /*0ed0*/  @!P1 BRA `(.L_x_6) ;  /* 0x0000000000dc9947 */ /* 0x000fea0003800000 */
[----:B------:R-:W-:Y:S02]  /*0ee0*/  ISETP.NE.AND P2, PT, R11, 0x1, PT ;  /* 0x000000010b00780c */ /* 0x000fe40003f45270 */
[----:B------:R-:W-:-:S04]  /*0ef0*/  LOP3.LUT R12, R9, 0x1, RZ, 0xc0, !PT ;  /* 0x00000001090c7812 */ /* 0x000fc800078ec0ff */
[----:B------:R-:W-:-:S07]  /*0f00*/  ISETP.NE.U32.AND P1, PT, R12, 0x1, PT ;  /* 0x000000010c00780c */ /* 0x000fce0003f25070 */
[----:B------:R-:W-:Y:S06]  /*0f10*/  @!P2 BRA `(.L_x_7) ;  /* 0x000000000084a947 */ /* 0x000fec0003800000 */
[----:B------:R-:W0:Y:S01]  /*0f20*/  LDCU UR6, c[0x0][0x384] ;  /* 0x00007080ff0677ac */ /* 0x000e220008000800 */
[----:B-----5:R-:W-:Y:S01]  /*0f30*/  IMAD R11, R8, R9, R18 ;  /* 0x00000009080b7224 */ /* 0x020fe200078e0212 */
[----:B------:R-:W1:Y:S03]  /*0f40*/  LDC.64 R12, c[0x0][0x3a0] ;  /* 0x0000e800ff0c7b82 */ /* 0x000e660000000a00 */
[C---:B------:R-:W-:Y:S01]  /*0f50*/  VIADD R29, R11.reuse, 0x1 ;  /* 0x000000010b1d7836 */ /* 0x040fe20000000000 */
[----:B0-----:R-:W-:-:S13]  /*0f60*/  ISETP.GE.AND P2, PT, R11, UR6, PT ;  /* 0x000000060b007c0c */ /* 0x001fda000bf46270 */
[----:B------:R-:W-:Y:S01]  /*0f70*/  @!P2 IMAD.IADD R17, R7, 0x1, R18 ;  /* 0x000000010711a824 */ /* 0x000fe200078e0212 */
[----:B------:R-:W0:Y:S04]  /*0f80*/  @!P2 LDC R26, c[0x0][0x388] ;  /* 0x0000e200ff1aab82 */ /* 0x000e280000000800 */
[----:B------:R-:W-:-:S04]  /*0f90*/  @!P2 IADD3 R19, P3, PT, R17, R14, RZ ;  /* 0x0000000e1113a210 */ /* 0x000fc80007f7e0ff */
[----:B------:R-:W2:Y:S01]  /*0fa0*/  LDC.64 R16, c[0x0][0x3a8] ;  /* 0x0000ea00ff107b82 */ /* 0x000ea20000000a00 */
[----:B-1----:R-:W-:Y:S01]  /*0fb0*/  @!P2 LEA R24, P4, R19, R12, 0x2 ;  /* 0x0000000c1318a211 */ /* 0x002fe200078810ff */
[----:B------:R-:W-:Y:S01]  /*0fc0*/  @!P2 IMAD.X R12, RZ, RZ, R10, P3 ;  /* 0x000000ffff0ca224 */ /* 0x000fe200018e060a */
[----:B------:R-:W-:-:S04]  /*0fd0*/  ISETP.GE.AND P3, PT, R29, UR6, PT ;  /* 0x000000061d007c0c */ /* 0x000fc8000bf66270 */
[----:B------:R-:W-:-:S05]  /*0fe0*/  @!P2 LEA.HI.X R25, R19, R13, R12, 0x2, P4 ;  /* 0x0000000d1319a211 */ /* 0x000fca00020f140c */
[----:B------:R-:W3:Y:S01]  /*0ff0*/  @!P2 LDG.E R24, desc[UR4][R24.64] ;  /* 0x000000041818a981 */ /* 0x000ee2000c1e1900 */
[----:B0-----:R-:W-:-:S03]  /*1000*/  @!P2 IMAD.WIDE R12, R11, R26, R22 ;  /* 0x0000001a0b0ca225 */ /* 0x001fc600078e0216 */
[----:B------:R-:W0:Y:S01]  /*1010*/  @!P3 LDC R28, c[0x0][0x388] ;  /* 0x0000e200ff1cbb82 */ /* 0x000e220000000800 */
[----:B--2---:R-:W-:-:S04]  /*1020*/  @!P2 LEA R16, P4, R12, R16, 0x2 ;  /* 0x000000100c10a211 */ /* 0x004fc800078810ff */
[----:B------:R-:W-:-:S03]  /*1030*/  @!P2 LEA.HI.X R17, R12, R17, R13, 0x2, P4 ;  /* 0x000000110c11a211 */ /* 0x000fc600020f140d */
[----:B------:R-:W1:Y:S02]  /*1040*/  LDC.64 R12, c[0x0][0x3a8] ;  /* 0x0000ea00ff0c7b82 */ /* 0x000e640000000a00 */
[----:B------:R-:W3:Y:S01]  /*1050*/  @!P2 LDG.E R16, desc[UR4][R16.64] ;  /* 0x000000041010a981 */ /* 0x000ee2000c1e1900 */
[----:B0-----:R-:W-:-:S03]  /*1060*/  @!P3 IMAD.WIDE R28, R29, R28, R22 ;  /* 0x0000001c1d1cb225 */ /* 0x001fc600078e0216 */
[----:B-1----:R-:W-:-:S04]  /*1070*/  @!P3 LEA R26, P4, R28, R12, 0x2 ;  /* 0x0000000c1c1ab211 */ /* 0x002fc800078810ff */
[----:B------:R-:W-:Y:S02]  /*1080*/  @!P3 LEA.HI.X R27, R28, R13, R29, 0x2, P4 ;  /* 0x0000000d1c1bb211 */ /* 0x000fe400020f141d */
[----:B------:R-:W0:Y:S01]  /*1090*/  LDC.64 R12, c[0x0][0x3a0] ;  /* 0x0000e800ff0c7b82 */ /* 0x000e220000000a00 */
[----:B------:R-:W-:Y:S02]  /*10a0*/  @!P3 IADD3 R11, P4, P5, R14, R18, R7 ;  /* 0x000000120e0bb210 */ /* 0x000fe40007d9e007 */
[----:B------:R-:W2:Y:S02]  /*10b0*/  @!P3 LDG.E R26, desc[UR4][R26.64] ;  /* 0x000000041a1ab981 */ /* 0x000ea4000c1e1900 */
[----:B------:R-:W-:Y:S02]  /*10c0*/  @!P3 IADD3.X R28, PT, PT, R10, RZ, RZ, P4, P5 ;  /* 0x000000ff0a1cb210 */ /* 0x000fe400027ea4ff */
[----:B0-----:R-:W-:-:S04]  /*10d0*/  @!P3 LEA R12, P6, R11, R12, 0x2 ;  /* 0x0000000c0b0cb211 */ /* 0x001fc800078c10ff */
[----:B------:R-:W-:-:S05]  /*10e0*/  @!P3 LEA.HI.X R13, R11, R13, R28, 0x2, P6 ;  /* 0x0000000d0b0db211 */ /* 0x000fca00030f141c */
[----:B------:R-:W2:Y:S01]  /*10f0*/  @!P3 LDG.E R12, desc[UR4][R12.64+0x4] ;  /* 0x000004040c0cb981 */ /* 0x000ea2000c1e1900 */
[----:B------:R-:W-:Y:S02]  /*1100*/  VIADD R18, R18, 0x2 ;  /* 0x0000000212127836 */ /* 0x000fe40000000000 */
[----:B---3--:R-:W-:-:S04]  /*1110*/  @!P2 FFMA R3, R24, R16, R3 ;  /* 0x000000101803a223 */ /* 0x008fc80000000003 */
[----:B--2---:R-:W-:-:S07]  /*1120*/  @!P3 FFMA R3, R12, R26, R3 ;  /* 0x0000001a0c03b223 */ /* 0x004fce0000000003 */
.L_x_7:
[----:B------:R-:W-:Y:S05]  /*1130*/  @P1 BRA `(.L_x_6) ;  /* 0x0000000000441947 */ /* 0x000fea0003800000 */
[----:B------:R-:W0:Y:S01]  /*1140*/  LDCU UR6, c[0x0][0x384] ;  /* 0x00007080ff0677ac */ /* 0x000e220008000800 */
[----:B-----5:R-:W-:-:S05]  /*1150*/  IMAD R13, R8, R9, R18 ;  /* 0x00000009080d7224 */ /* 0x020fca00078e0212 */
[----:B0-----:R-:W-:-:S13]  /*1160*/  ISETP.GE.AND P1, PT, R13, UR6, PT ;  /* 0x000000060d007c0c */ /* 0x001fda000bf26270 */
[----:B------:R-:W-:Y:S05]  /*1170*/  @P1 BRA `(.L_x_6) ;  /* 0x0000000000341947 */ /* 0x000fea0003800000 */
[----:B------:R-:W0:Y:S01]  /*1180*/  LDCU UR6, c[0x0][0x388] ;  /* 0x00007100ff0677ac */ /* 0x000e220008000800 */
[----:B------:R-:W-:Y:S01]  /*1190*/  IMAD.IADD R9, R7, 0x1, R18 ;  /* 0x0000000107097824 */ /* 0x000fe200078e0212 */
[----:B------:R-:W1:Y:S04]  /*11a0*/  LDCU.128 UR12, c[0x0][0x3a0] ;  /* 0x00007400ff0c77ac */ /* 0x000e680008000c00 */
[----:B------:R-:W-:-:S05]  /*11b0*/  IADD3 R9, P1, PT, R9, R14, RZ ;  /* 0x0000000e09097210 */ /* 0x000fca0007f3e0ff */
[----:B------:R-:W-:Y:S02]  /*11c0*/  IMAD.X R14, RZ, RZ, R10, P1 ;  /* 0x000000ffff0e7224 */ /* 0x000fe400008e060a */
[----:B0-----:R-:W-:Y:S01]  /*11d0*/  IMAD.WIDE R12, R13, UR6, R22 ;  /* 0x000000060d0c7c25 */ /* 0x001fe2000f8e0216 */
[C---:B-1----:R-:W-:Y:S02]  /*11e0*/  LEA R8, P2, R9.reuse, UR12, 0x2 ;  /* 0x0000000c09087c11 */ /* 0x042fe4000f8410ff */
[C---:B------:R-:W-:Y:S02]  /*11f0*/  LEA R10, P1, R12.reuse, UR14, 0x2 ;  /* 0x0000000e0c0a7c11 */ /* 0x040fe4000f8210ff */
[----:B------:R-:W-:Y:S02]  /*1200*/  LEA.HI.X R9, R9, UR13, R14, 0x2, P2 ;  /* 0x0000000d09097c11 */ /* 0x000fe400090f140e */
[----:B------:R-:W-:-:S03]  /*1210*/  LEA.HI.X R11, R12, UR15, R13, 0x2, P1 ;  /* 0x0000000f0c0b7c11 */ /* 0x000fc600088f140d */
[----:B------:R-:W2:Y:S04]  /*1220*/  LDG.E R8, desc[UR4][R8.64] ;  /* 0x0000000408087981 */ /* 0x000ea8000c1e1900 */
[----:B------:R-:W2:Y:S02]  /*1230*/  LDG.E R10, desc[UR4][R10.64] ;  /* 0x000000040a0a7981 */ /* 0x000ea4000c1e1900 */
[----:B--2---:R-:W-:-:S07]  /*1240*/  FFMA R3, R8, R10, R3 ;  /* 0x0000000a08037223 */ /* 0x004fce0000000003 */
.L_x_6:
[----:B------:R-:W-:Y:S05]  /*1250*/  BSYNC.RECONVERGENT B1 ;  /* 0x0000000000017941 */ /* 0x000fea0003800200 */
.L_x_4:
[----:B------:R-:W-:Y:S05]  /*1260*/  @P0 BRA `(.L_x_8) ;  /* 0xfffffff0006c0947 */ /* 0x000fea000383ffff */
.L_x_1:
[----:B------:R-:W-:Y:S05]  /*1270*/  BSYNC.RECONVERGENT B0 ;  /* 0x0000000000007941 */ /* 0x000fea0003800200 */
.L_x_0:
[----:B------:R-:W0:Y:S01]  /*1280*/  LDCU UR12, c[0x0][0x388] ;  /* 0x00007100ff0c77ac */ /* 0x000e220008000800 */
[--C-:B------:R-:W-:Y:S01]  /*1290*/  SHF.R.S32.HI R23, RZ, 0x1f, R22.reuse ;  /* 0x0000001fff177819 */ /* 0x100fe20000011416 */
[----:B------:R-:W1:Y:S01]  /*12a0*/  LDCU.64 UR8, c[0x0][0x3b0] ;  /* 0x00007600ff0877ac */ /* 0x000e620008000a00 */
[----:B0-----:R-:W-:Y:S02]  /*12b0*/  USHF.R.S32.HI UR6, URZ, 0x1f, UR12 ;  /* 0x0000001fff067899 */ /* 0x001fe4000801140c */
[----:B------:R-:W-:-:S04]  /*12c0*/  IMAD.WIDE.U32 R4, R0, UR12, R22 ;  /* 0x0000000c00047c25 */ /* 0x000fc8000f8e0016 */
[----:B------:R-:W-:Y:S01]  /*12d0*/  IMAD R7, R0, UR6, RZ ;  /* 0x0000000600077c24 */ /* 0x000fe2000f8e02ff */
[----:B-1----:R-:W-:-:S03]  /*12e0*/  LEA R6, P0, R4, UR8, 0x2 ;  /* 0x0000000804067c11 */ /* 0x002fc6000f8010ff */
[----:B------:R-:W-:-:S05]  /*12f0*/  IMAD.IADD R5, R5, 0x1, R7 ;  /* 0x0000000105057824 */ /* 0x000fca00078e0207 */
[----:B------:R-:W-:-:S05]  /*1300*/  LEA.HI.X R7, R4, UR9, R5, 0x2, P0 ;  /* 0x0000000904077c11 */ /* 0x000fca00080f1405 */
[----:B------:R-:W-:Y:S01]  /*1310*/  STG.E desc[UR4][R6.64], R3 ;  /* 0x0000000306007986 */ /* 0x000fe2000c101904 */
[----:B------:R-:W-:Y:S05]  /*1320*/  EXIT ;  /* 0x000000000000794d */ /* 0x000fea0003800000 */
.L_x_9:
[----:B------:R-:W-:-:S00]  /*1330*/  BRA `(.L_x_9) ;  /* 0xfffffffc00fc7947 */ /* 0x000fc0000383ffff */
[----:B------:R-:W-:-:S00]  /*1340*/  NOP ;  /* 0x0000000000007918 */ /* 0x000fc00000000000 */
        /* <DEDUP_REMOVED lines=11> */
.L_x_10:


//--------------------- .nv.shared.reserved.0     --------------------------
	.section	.nv.shared.reserved.0,"aw",@nobits
	.weak		__nv_reservedSMEM_offset_0_alias
	.size		__nv_reservedSMEM_offset_0_alias, 0, 64
	.other		__nv_reservedSMEM_offset_0_alias,@"STO_CUDA_RESERVED_SHARED STV_DEFAULT"
__nv_reservedSMEM_offset_0_alias:
	.zero		0
	.zero		64


//--------------------- .nv.constant0._Z16bcsr_spmm_kerneliiiiPKiS0_PKfS2_Pf --------------------------
	.section	.nv.constant0._Z16bcsr_spmm_kerneliiiiPKiS0_PKfS2_Pf,"a",@progbits
	.sectionflags	@""
	.align	4
.nv.constant0._Z16bcsr_spmm_kerneliiiiPKiS0_PKfS2_Pf:
	.zero		952


//--------------------- SYMBOLS --------------------------

	.type		.nv.reservedSmem.offset0,@object
	.size		.nv.reservedSmem.offset0,0x4
